	.headerflags	@"EF_CUDA_TEXMODE_UNIFIED EF_CUDA_64BIT_ADDRESS EF_CUDA_ACCELERATORS EF_CUDA_SM90 EF_CUDA_VIRTUAL_SM(EF_CUDA_SM90)"
	.elftype	@"ET_EXEC"


//--------------------- .nv.info                  --------------------------
	.section	.nv.info,"",@"SHT_CUDA_INFO"
	.align	4


	//----- nvinfo : EIATTR_REGCOUNT
	.align		4
        /*0000*/ 	.byte	0x04, 0x2f
        /*0002*/ 	.short	(.L_3 - .L_2)
	.align		4
.L_2:
        /*0004*/ 	.word	index@(triton_poi_fused__native_batch_norm_legit_no_training_add_rrelu_with_noise_functional_20)
        /*0008*/ 	.word	0x00000013


	//----- nvinfo : EIATTR_MIN_STACK_SIZE
	.align		4
.L_3:
        /*000c*/ 	.byte	0x04, 0x12
        /*000e*/ 	.short	(.L_5 - .L_4)
	.align		4
.L_4:
        /*0010*/ 	.word	index@(triton_poi_fused__native_batch_norm_legit_no_training_add_rrelu_with_noise_functional_20)
        /*0014*/ 	.word	0x00000000


	//----- nvinfo : EIATTR_FRAME_SIZE
	.align		4
.L_5:
        /*0018*/ 	.byte	0x04, 0x11
        /*001a*/ 	.short	(.L_7 - .L_6)
	.align		4
.L_6:
        /*001c*/ 	.word	index@(triton_poi_fused__native_batch_norm_legit_no_training_add_rrelu_with_noise_functional_20)
        /*0020*/ 	.word	0x00000000


	//----- nvinfo : EIATTR_MIN_STACK_SIZE
	.align		4
.L_7:
        /*0024*/ 	.byte	0x04, 0x12
        /*0026*/ 	.short	(.L_9 - .L_8)
	.align		4
.L_8:
        /*0028*/ 	.word	index@(triton_poi_fused__native_batch_norm_legit_no_training_add_rrelu_with_noise_functional_20)
        /*002c*/ 	.word	0x00000000
.L_9:


//--------------------- .nv.info.triton_poi_fused__native_batch_norm_legit_no_training_add_rrelu_with_noise_functional_20 --------------------------
	.section	.nv.info.triton_poi_fused__native_batch_norm_legit_no_training_add_rrelu_with_noise_functional_20,"",@"SHT_CUDA_INFO"
	.sectionflags	@""
	.align	4


	//----- nvinfo : EIATTR_CUDA_API_VERSION
	.align		4
        /*0000*/ 	.byte	0x04, 0x37
        /*0002*/ 	.short	(.L_11 - .L_10)
.L_10:
        /*0004*/ 	.word	0x0000007c


	//----- nvinfo : EIATTR_KPARAM_INFO
	.align		4
.L_11:
        /*0008*/ 	.byte	0x04, 0x17
        /*000a*/ 	.short	(.L_13 - .L_12)
.L_12:
        /*000c*/ 	.word	0x00000000
        /*0010*/ 	.short	0x0008
        /*0012*/ 	.short	0x0040
        /*0014*/ 	.byte	0x00, 0xf0, 0x11, 0x00


	//----- nvinfo : EIATTR_KPARAM_INFO
	.align		4
.L_13:
        /*0018*/ 	.byte	0x04, 0x17
        /*001a*/ 	.short	(.L_15 - .L_14)
.L_14:
        /*001c*/ 	.word	0x00000000
        /*0020*/ 	.short	0x0007
        /*0022*/ 	.short	0x0038
        /*0024*/ 	.byte	0x00, 0xf4, 0x21, 0x00


	//----- nvinfo : EIATTR_KPARAM_INFO
	.align		4
.L_15:
        /*0028*/ 	.byte	0x04, 0x17
        /*002a*/ 	.short	(.L_17 - .L_16)
.L_16:
        /*002c*/ 	.word	0x00000000
        /*0030*/ 	.short	0x0006
        /*0032*/ 	.short	0x0030
        /*0034*/ 	.byte	0x00, 0xf4, 0x21, 0x00


	//----- nvinfo : EIATTR_KPARAM_INFO
	.align		4
.L_17:
        /*0038*/ 	.byte	0x04, 0x17
        /*003a*/ 	.short	(.L_19 - .L_18)
.L_18:
        /*003c*/ 	.word	0x00000000
        /*0040*/ 	.short	0x0005
        /*0042*/ 	.short	0x0028
        /*0044*/ 	.byte	0x00, 0xf4, 0x21, 0x00


	//----- nvinfo : EIATTR_KPARAM_INFO
	.align		4
.L_19:
        /*0048*/ 	.byte	0x04, 0x17
        /*004a*/ 	.short	(.L_21 - .L_20)
.L_20:
        /*004c*/ 	.word	0x00000000
        /*0050*/ 	.short	0x0004
        /*0052*/ 	.short	0x0020
        /*0054*/ 	.byte	0x00, 0xf4, 0x21, 0x00


	//----- nvinfo : EIATTR_KPARAM_INFO
	.align		4
.L_21:
        /*0058*/ 	.byte	0x04, 0x17
        /*005a*/ 	.short	(.L_23 - .L_22)
.L_22:
        /*005c*/ 	.word	0x00000000
        /*0060*/ 	.short	0x0003
        /*0062*/ 	.short	0x0018
        /*0064*/ 	.byte	0x00, 0xf4, 0x21, 0x00


	//----- nvinfo : EIATTR_KPARAM_INFO
	.align		4
.L_23:
        /*0068*/ 	.byte	0x04, 0x17
        /*006a*/ 	.short	(.L_25 - .L_24)
.L_24:
        /*006c*/ 	.word	0x00000000
        /*0070*/ 	.short	0x0002
        /*0072*/ 	.short	0x0010
        /*0074*/ 	.byte	0x00, 0xf4, 0x21, 0x00


	//----- nvinfo : EIATTR_KPARAM_INFO
	.align		4
.L_25:
        /*0078*/ 	.byte	0x04, 0x17
        /*007a*/ 	.short	(.L_27 - .L_26)
.L_26:
        /*007c*/ 	.word	0x00000000
        /*0080*/ 	.short	0x0001
        /*0082*/ 	.short	0x0008
        /*0084*/ 	.byte	0x00, 0xf4, 0x21, 0x00


	//----- nvinfo : EIATTR_KPARAM_INFO
	.align		4
.L_27:
        /*0088*/ 	.byte	0x04, 0x17
        /*008a*/ 	.short	(.L_29 - .L_28)
.L_28:
        /*008c*/ 	.word	0x00000000
        /*0090*/ 	.short	0x0000
        /*0092*/ 	.short	0x0000
        /*0094*/ 	.byte	0x00, 0xf4, 0x21, 0x00


	//----- nvinfo : EIATTR_SPARSE_MMA_MASK
	.align		4
.L_29:
        /*0098*/ 	.byte	0x03, 0x50
        /*009a*/ 	.short	0x0000


	//----- nvinfo : EIATTR_MAXREG_COUNT
	.align		4
        /*009c*/ 	.byte	0x03, 0x1b
        /*009e*/ 	.short	0x00ff


	//----- nvinfo : EIATTR_EXIT_INSTR_OFFSETS
	.align		4
        /*00a0*/ 	.byte	0x04, 0x1c
        /*00a2*/ 	.short	(.L_31 - .L_30)


	//   ....[0]....
.L_30:
        /*00a4*/ 	.word	0x00000490


	//----- nvinfo : EIATTR_REQNTID
	.align		4
.L_31:
        /*00a8*/ 	.byte	0x04, 0x10
        /*00aa*/ 	.short	(.L_33 - .L_32)
.L_32:
        /*00ac*/ 	.word	0x00000080
        /*00b0*/ 	.word	0x00000001
        /*00b4*/ 	.word	0x00000001


	//----- nvinfo : EIATTR_CBANK_PARAM_SIZE
	.align		4
.L_33:
        /*00b8*/ 	.byte	0x03, 0x19
        /*00ba*/ 	.short	0x0044


	//----- nvinfo : EIATTR_PARAM_CBANK
	.align		4
        /*00bc*/ 	.byte	0x04, 0x0a
        /*00be*/ 	.short	(.L_35 - .L_34)
	.align		4
.L_34:
        /*00c0*/ 	.word	index@(.nv.constant0.triton_poi_fused__native_batch_norm_legit_no_training_add_rrelu_with_noise_functional_20)
        /*00c4*/ 	.short	0x0210
        /*00c6*/ 	.short	0x0044


	//----- nvinfo : EIATTR_SW_WAR
	.align		4
.L_35:
        /*00c8*/ 	.byte	0x04, 0x36
        /*00ca*/ 	.short	(.L_37 - .L_36)
.L_36:
        /*00cc*/ 	.word	0x00000008
.L_37:


//--------------------- .nv.callgraph             --------------------------
	.section	.nv.callgraph,"",@"SHT_CUDA_CALLGRAPH"
	.align	4
	.sectionentsize	8
	.align		4
        /*0000*/ 	.word	0x00000000
	.align		4
        /*0004*/ 	.word	0xffffffff
	.align		4
        /*0008*/ 	.word	0x00000000
	.align		4
        /*000c*/ 	.word	0xfffffffe
	.align		4
        /*0010*/ 	.word	0x00000000
	.align		4
        /*0014*/ 	.word	0xfffffffd
	.align		4
        /*0018*/ 	.word	0x00000000
	.align		4
        /*001c*/ 	.word	0xfffffffc


//--------------------- .nv.constant4             --------------------------
	.section	.nv.constant4,"a",@progbits
	.align	8
	.align		8
.nv.constant4:
        /*0000*/ 	.dword	_$_str
	.align		8
        /*0008*/ 	.dword	_$_str_$_2


//--------------------- .text.triton_poi_fused__native_batch_norm_legit_no_training_add_rrelu_with_noise_functional_20 --------------------------
	.section	.text.triton_poi_fused__native_batch_norm_legit_no_training_add_rrelu_with_noise_functional_20,"ax",@progbits
	.align	128
        .global         triton_poi_fused__native_batch_norm_legit_no_training_add_rrelu_with_noise_functional_20
        .type           triton_poi_fused__native_batch_norm_legit_no_training_add_rrelu_with_noise_functional_20,@function
        .size           triton_poi_fused__native_batch_norm_legit_no_training_add_rrelu_with_noise_functional_20,(.L_x_1 - triton_poi_fused__native_batch_norm_legit_no_training_add_rrelu_with_noise_functional_20)
        .other          triton_poi_fused__native_batch_norm_legit_no_training_add_rrelu_with_noise_functional_20,@"STO_CUDA_ENTRY STV_DEFAULT"
triton_poi_fused__native_batch_norm_legit_no_training_add_rrelu_with_noise_functional_20:
.text.triton_poi_fused__native_batch_norm_legit_no_training_add_rrelu_with_noise_functional_20:
[----:B------:R-:W-:Y:S01]  /*0000*/  LDC R1, c[0x0][0x28] ;  /* 0x00000a00ff017b82 */ /* 0x000fe20000000800 */
[----:B------:R-:W1:Y:S07]  /*0010*/  S2R R0, SR_TID.X ;  /* 0x0000000000007919 */ /* 0x000e6e0000002100 */
[----:B------:R-:W2:Y:S01]  /*0020*/  LDC.64 R2, c[0x0][0x228] ;  /* 0x00008a00ff027b82 */ /* 0x000ea20000000a00 */
[----:B------:R-:W-:Y:S01]  /*0030*/  ULDC.64 UR4, c[0x0][0x208] ;  /* 0x0000820000047ab9 */ /* 0x000fe20000000a00 */
[----:B------:R-:W3:Y:S06]  /*0040*/  S2R R7, SR_CTAID.X ;  /* 0x0000000000077919 */ /* 0x000eec0000002500 */
[----:B------:R-:W4:Y:S08]  /*0050*/  LDC.64 R8, c[0x0][0x230] ;  /* 0x00008c00ff087b82 */ /* 0x000f300000000a00 */
[----:B------:R-:W5:Y:S08]  /*0060*/  LDC.64 R12, c[0x0][0x238] ;  /* 0x00008e00ff0c7b82 */ /* 0x000f700000000a00 */
[----:B------:R-:W4:Y:S01]  /*0070*/  LDC.64 R10, c[0x0][0x240] ;  /* 0x00009000ff0a7b82 */ /* 0x000f220000000a00 */
[----:B------:R-:W-:Y:S01]  /*0080*/  HFMA2.MMA R16, -RZ, RZ, 1.625, 0 ;  /* 0x3e800000ff107435 */ /* 0x000fe200000001ff */
[----:B------:R-:W-:Y:S01]  /*0090*/  ULDC.64 UR6, c[0x0][0x248] ;  /* 0x0000920000067ab9 */ /* 0x000fe20000000a00 */
[----:B-1----:R-:W-:-:S02]  /*00a0*/  SHF.L.U32 R0, R0, 0x1, RZ ;  /* 0x0000000100007819 */ /* 0x002fc400000006ff */
[----:B---3--:R-:W-:Y:S02]  /*00b0*/  SHF.R.S32.HI R5, RZ, 0x17, R7 ;  /* 0x00000017ff057819 */ /* 0x008fe40000011407 */
[----:B------:R-:W-:Y:S02]  /*00c0*/  LOP3.LUT R0, R0, 0xfe, RZ, 0xc0, !PT ;  /* 0x000000fe00007812 */ /* 0x000fe400078ec0ff */
[----:B------:R-:W-:Y:S02]  /*00d0*/  SGXT R5, R5, 0x1 ;  /* 0x000000010505781a */ /* 0x000fe40000000200 */
[----:B------:R-:W-:Y:S02]  /*00e0*/  LEA R0, R7, R0, 0x8 ;  /* 0x0000000007007211 */ /* 0x000fe400078e40ff */
[----:B------:R-:W1:Y:S02]  /*00f0*/  LDC.64 R6, c[0x0][0x220] ;  /* 0x00008800ff067b82 */ /* 0x000e640000000a00 */
[----:B------:R-:W-:-:S04]  /*0100*/  LEA.HI R5, R5, R0, RZ, 0x7 ;  /* 0x0000000005057211 */ /* 0x000fc800078f38ff */
[----:B------:R-:W-:-:S04]  /*0110*/  LOP3.LUT R5, R5, 0xffffff80, RZ, 0xc0, !PT ;  /* 0xffffff8005057812 */ /* 0x000fc800078ec0ff */
[----:B------:R-:W-:Y:S02]  /*0120*/  IADD3 R15, R0, -R5, RZ ;  /* 0x80000005000f7210 */ /* 0x000fe40007ffe0ff */
[----:B------:R-:W3:Y:S03]  /*0130*/  LDC.64 R4, c[0x0][0x218] ;  /* 0x00008600ff047b82 */ /* 0x000ee60000000a00 */
[----:B--2---:R-:W-:-:S06]  /*0140*/  IMAD.WIDE R2, R15, 0x4, R2 ;  /* 0x000000040f027825 */ /* 0x004fcc00078e0202 */
[----:B------:R-:W2:Y:S01]  /*0150*/  LDG.E.EL.64 R2, desc[UR4][R2.64] ;  /* 0x0000000402027981 */ /* 0x000ea2000c2e1b00 */
[----:B-1----:R-:W-:-:S06]  /*0160*/  IMAD.WIDE R6, R15, 0x4, R6 ;  /* 0x000000040f067825 */ /* 0x002fcc00078e0206 */
[----:B------:R-:W2:Y:S01]  /*0170*/  LDG.E.EL.64 R6, desc[UR4][R6.64] ;  /* 0x0000000406067981 */ /* 0x000ea2000c2e1b00 */
[----:B---3--:R-:W-:-:S06]  /*0180*/  IMAD.WIDE R4, R0, 0x4, R4 ;  /* 0x0000000400047825 */ /* 0x008fcc00078e0204 */
[----:B------:R-:W3:Y:S01]  /*0190*/  LDG.E.64 R4, desc[UR4][R4.64] ;  /* 0x0000000404047981 */ /* 0x000ee2000c1e1b00 */
[----:B----4-:R-:W-:-:S04]  /*01a0*/  IMAD.WIDE R8, R15, 0x4, R8 ;  /* 0x000000040f087825 */ /* 0x010fc800078e0208 */
[----:B-----5:R-:W-:Y:S02]  /*01b0*/  IMAD.WIDE R12, R15, 0x4, R12 ;  /* 0x000000040f0c7825 */ /* 0x020fe400078e020c */
[----:B------:R-:W4:Y:S02]  /*01c0*/  LDG.E.EL.64 R8, desc[UR4][R8.64] ;  /* 0x0000000408087981 */ /* 0x000f24000c2e1b00 */
[----:B0-----:R-:W-:Y:S02]  /*01d0*/  IMAD.WIDE R10, R0, 0x4, R10 ;  /* 0x00000004000a7825 */ /* 0x001fe400078e020a */
[----:B------:R-:W4:Y:S04]  /*01e0*/  LDG.E.EL.64 R12, desc[UR4][R12.64] ;  /* 0x000000040c0c7981 */ /* 0x000f28000c2e1b00 */
[----:B------:R-:W5:Y:S01]  /*01f0*/  LDG.E.64 R10, desc[UR4][R10.64] ;  /* 0x000000040a0a7981 */ /* 0x000f62000c1e1b00 */
[----:B--2---:R-:W-:Y:S01]  /*0200*/  FADD R2, R2, 9.9999997473787516356e-06 ;  /* 0x3727c5ac02027421 */ /* 0x004fe20000000000 */
[----:B------:R-:W-:-:S03]  /*0210*/  FADD R3, R3, 9.9999997473787516356e-06 ;  /* 0x3727c5ac03037421 */ /* 0x000fc60000000000 */
[----:B------:R-:W0:Y:S08]  /*0220*/  MUFU.SQRT R14, R2 ;  /* 0x00000002000e7308 */ /* 0x000e300000002000 */
[----:B------:R-:W1:Y:S01]  /*0230*/  MUFU.SQRT R15, R3 ;  /* 0x00000003000f7308 */ /* 0x000e620000002000 */
[C---:B0-----:R-:W-:Y:S02]  /*0240*/  FSETP.GT.AND P0, PT, R14.reuse, 8.50705917302346158658e+37, PT ;  /* 0x7e8000000e00780b */ /* 0x041fe40003f04000 */
[----:B------:R-:W-:-:S02]  /*0250*/  FSETP.GEU.AND P2, PT, R14, 1.175494350822287508e-38, PT ;  /* 0x008000000e00780b */ /* 0x000fc40003f4e000 */
[C---:B-1----:R-:W-:Y:S02]  /*0260*/  FSETP.GT.AND P1, PT, R15.reuse, 8.50705917302346158658e+37, PT ;  /* 0x7e8000000f00780b */ /* 0x042fe40003f24000 */
[----:B------:R-:W-:-:S07]  /*0270*/  FSETP.GEU.AND P3, PT, R15, 1.175494350822287508e-38, PT ;  /* 0x008000000f00780b */ /* 0x000fce0003f6e000 */
[----:B------:R-:W-:-:S04]  /*0280*/  @P0 FMUL R14, R14, 0.25 ;  /* 0x3e8000000e0e0820 */ /* 0x000fc80000400000 */
[----:B------:R-:W-:Y:S01]  /*0290*/  @!P2 FMUL R14, R14, 16777216 ;  /* 0x4b8000000e0ea820 */ /* 0x000fe20000400000 */
[----:B------:R-:W-:-:S04]  /*02a0*/  @P1 FMUL R15, R15, 0.25 ;  /* 0x3e8000000f0f1820 */ /* 0x000fc80000400000 */
[----:B------:R-:W-:Y:S01]  /*02b0*/  @!P3 FMUL R15, R15, 16777216 ;  /* 0x4b8000000f0fb820 */ /* 0x000fe20000400000 */
[----:B------:R-:W0:Y:S01]  /*02c0*/  MUFU.RCP R14, R14 ;  /* 0x0000000e000e7308 */ /* 0x000e220000001000 */
[----:B------:R-:W-:-:S07]  /*02d0*/  FSEL R3, R16, 1, P0 ;  /* 0x3f80000010037808 */ /* 0x000fce0000000000 */
[----:B------:R-:W1:Y:S01]  /*02e0*/  MUFU.RCP R15, R15 ;  /* 0x0000000f000f7308 */ /* 0x000e620000001000 */
[----:B------:R-:W-:Y:S01]  /*02f0*/  FSEL R16, R16, 1, P1 ;  /* 0x3f80000010107808 */ /* 0x000fe20000800000 */
[----:B------:R-:W-:Y:S01]  /*0300*/  @!P2 FMUL R3, R3, 16777216 ;  /* 0x4b8000000303a820 */ /* 0x000fe20000400000 */
[----:B---3--:R-:W-:-:S03]  /*0310*/  FADD R5, R5, -R7 ;  /* 0x8000000705057221 */ /* 0x008fc60000000000 */
[----:B------:R-:W-:Y:S01]  /*0320*/  @!P3 FMUL R16, R16, 16777216 ;  /* 0x4b8000001010b820 */ /* 0x000fe20000400000 */
[----:B------:R-:W-:Y:S01]  /*0330*/  FADD R7, R4, -R6 ;  /* 0x8000000604077221 */ /* 0x000fe20000000000 */
[----:B0-----:R-:W-:Y:S02]  /*0340*/  FMUL R4, R14, R3 ;  /* 0x000000030e047220 */ /* 0x001fe40000400000 */
[----:B------:R-:W0:Y:S01]  /*0350*/  LDC.64 R2, c[0x0][0x210] ;  /* 0x00008400ff027b82 */ /* 0x000e220000000a00 */
[----:B-1----:R-:W-:Y:S01]  /*0360*/  FMUL R16, R15, R16 ;  /* 0x000000100f107220 */ /* 0x002fe20000400000 */
[----:B------:R-:W-:-:S03]  /*0370*/  FMUL R7, R4, R7 ;  /* 0x0000000704077220 */ /* 0x000fc60000400000 */
[----:B------:R-:W-:Y:S01]  /*0380*/  FMUL R16, R16, R5 ;  /* 0x0000000510107220 */ /* 0x000fe20000400000 */
[----:B----4-:R-:W-:-:S03]  /*0390*/  FFMA R7, R8, R7, R12 ;  /* 0x0000000708077223 */ /* 0x010fc6000000000c */
[----:B------:R-:W-:Y:S02]  /*03a0*/  FFMA R16, R9, R16, R13 ;  /* 0x0000001009107223 */ /* 0x000fe4000000000d */
[----:B-----5:R-:W-:-:S03]  /*03b0*/  FSETP.GT.AND P1, PT, R7, -R10, PT ;  /* 0x8000000a0700720b */ /* 0x020fc60003f24000 */
[----:B------:R-:W-:Y:S02]  /*03c0*/  FSETP.GT.AND P0, PT, R16, -R11, PT ;  /* 0x8000000b1000720b */ /* 0x000fe40003f04000 */
[----:B------:R-:W-:Y:S02]  /*03d0*/  SEL R5, RZ, 0x1, !P1 ;  /* 0x00000001ff057807 */ /* 0x000fe40004800000 */
[----:B------:R-:W-:Y:S01]  /*03e0*/  SEL R6, RZ, 0x100, !P0 ;  /* 0x00000100ff067807 */ /* 0x000fe20004000000 */
[----:B------:R-:W-:Y:S01]  /*03f0*/  FADD R10, R10, R7 ;  /* 0x000000070a0a7221 */ /* 0x000fe20000000000 */
[----:B------:R-:W-:Y:S01]  /*0400*/  IADD3 R4, P2, R0, UR6, RZ ;  /* 0x0000000600047c10 */ /* 0x000fe2000ff5e0ff */
[----:B------:R-:W-:Y:S01]  /*0410*/  FADD R11, R11, R16 ;  /* 0x000000100b0b7221 */ /* 0x000fe20000000000 */
[----:B------:R-:W-:Y:S01]  /*0420*/  IADD3 R7, R5, R6, RZ ;  /* 0x0000000605077210 */ /* 0x000fe20007ffe0ff */
[C---:B0-----:R-:W-:Y:S01]  /*0430*/  IMAD.WIDE R2, R0.reuse, 0x4, R2 ;  /* 0x0000000400027825 */ /* 0x041fe200078e0202 */
[----:B------:R-:W-:-:S03]  /*0440*/  LEA.HI.X.SX32 R5, R0, UR7, 0x1, P2 ;  /* 0x0000000700057c11 */ /* 0x000fc600090f0eff */
[----:B------:R-:W-:Y:S01]  /*0450*/  @!P1 FMUL R10, R10, 0.22916667163372039795 ;  /* 0x3e6aaaab0a0a9820 */ /* 0x000fe20000400000 */
[----:B------:R-:W-:Y:S01]  /*0460*/  @!P0 FMUL R11, R11, 0.22916667163372039795 ;  /* 0x3e6aaaab0b0b8820 */ /* 0x000fe20000400000 */
[----:B------:R-:W-:Y:S04]  /*0470*/  STG.E.U16 desc[UR4][R4.64], R7 ;  /* 0x0000000704007986 */ /* 0x000fe8000c101504 */
[----:B------:R-:W-:Y:S01]  /*0480*/  STG.E.64 desc[UR4][R2.64], R10 ;  /* 0x0000000a02007986 */ /* 0x000fe2000c101b04 */
[----:B------:R-:W-:Y:S05]  /*0490*/  EXIT ;  /* 0x000000000000794d */ /* 0x000fea0003800000 */
.L_x_0:
[----:B------:R-:W-:-:S00]  /*04a0*/  BRA `(.L_x_0) ;  /* 0xfffffffc00fc7947 */ /* 0x000fc0000383ffff */
[----:B------:R-:W-:-:S00]  /*04b0*/  NOP ;  /* 0x0000000000007918 */ /* 0x000fc00000000000 */
        /* <DEDUP_REMOVED lines=12> */
.L_x_1:


//--------------------- .nv.global.init           --------------------------
	.section	.nv.global.init,"aw",@progbits
.nv.global.init:
	.type		_$_str,@object
	.size		_$_str,(_$_str_$_2 - _$_str)
_$_str:
        /*0000*/ 	.byte	0x5f, 0x5f, 0x43, 0x55, 0x44, 0x41, 0x5f, 0x46, 0x54, 0x5a, 0x00
	.type		_$_str_$_2,@object
	.size		_$_str_$_2,(.L_1 - _$_str_$_2)
_$_str_$_2:
        /*000b*/ 	.byte	0x5f, 0x5f, 0x43, 0x55, 0x44, 0x41, 0x5f, 0x50, 0x52, 0x45, 0x43, 0x5f, 0x53, 0x51, 0x52, 0x54
        /*001b*/ 	.byte	0x00
.L_1:


//--------------------- .nv.constant0.triton_poi_fused__native_batch_norm_legit_no_training_add_rrelu_with_noise_functional_20 --------------------------
	.section	.nv.constant0.triton_poi_fused__native_batch_norm_legit_no_training_add_rrelu_with_noise_functional_20,"a",@progbits
	.sectionflags	@""
	.align	4
.nv.constant0.triton_poi_fused__native_batch_norm_legit_no_training_add_rrelu_with_noise_functional_20:
	.zero		596
